//
// Generated by NVIDIA NVVM Compiler
//
// Compiler Build ID: CL-36424714
// Cuda compilation tools, release 13.0, V13.0.88
// Based on NVVM 20.0.0
//

.version 9.0
.target sm_100
.address_size 64

	// .globl	_Z15CUDA_BFS_KERNELP4NodePiPbS2_S1_S2_
.extern .func  (.param .b32 func_retval0) vprintf
(
	.param .b64 vprintf_param_0,
	.param .b64 vprintf_param_1
)
;
.global .align 1 .b8 $str[4] = {37, 100, 32};

.visible .entry _Z15CUDA_BFS_KERNELP4NodePiPbS2_S1_S2_(
	.param .u64 .ptr .align 1 _Z15CUDA_BFS_KERNELP4NodePiPbS2_S1_S2__param_0,
	.param .u64 .ptr .align 1 _Z15CUDA_BFS_KERNELP4NodePiPbS2_S1_S2__param_1,
	.param .u64 .ptr .align 1 _Z15CUDA_BFS_KERNELP4NodePiPbS2_S1_S2__param_2,
	.param .u64 .ptr .align 1 _Z15CUDA_BFS_KERNELP4NodePiPbS2_S1_S2__param_3,
	.param .u64 .ptr .align 1 _Z15CUDA_BFS_KERNELP4NodePiPbS2_S1_S2__param_4,
	.param .u64 .ptr .align 1 _Z15CUDA_BFS_KERNELP4NodePiPbS2_S1_S2__param_5
)
{
	.local .align 8 .b8 	__local_depot0[8];
	.reg .b64 	%SP;
	.reg .b64 	%SPL;
	.reg .pred 	%p<14>;
	.reg .b16 	%rs<20>;
	.reg .b32 	%r<42>;
	.reg .b64 	%rd<60>;

	mov.u64 	%SPL, __local_depot0;
	cvta.local.u64 	%SP, %SPL;
	ld.param.u64 	%rd11, [_Z15CUDA_BFS_KERNELP4NodePiPbS2_S1_S2__param_0];
	ld.param.u64 	%rd12, [_Z15CUDA_BFS_KERNELP4NodePiPbS2_S1_S2__param_1];
	ld.param.u64 	%rd13, [_Z15CUDA_BFS_KERNELP4NodePiPbS2_S1_S2__param_2];
	ld.param.u64 	%rd14, [_Z15CUDA_BFS_KERNELP4NodePiPbS2_S1_S2__param_3];
	ld.param.u64 	%rd15, [_Z15CUDA_BFS_KERNELP4NodePiPbS2_S1_S2__param_4];
	ld.param.u64 	%rd16, [_Z15CUDA_BFS_KERNELP4NodePiPbS2_S1_S2__param_5];
	cvta.to.global.u64 	%rd1, %rd16;
	cvta.to.global.u64 	%rd2, %rd15;
	cvta.to.global.u64 	%rd3, %rd12;
	cvta.to.global.u64 	%rd4, %rd14;
	cvta.to.global.u64 	%rd5, %rd13;
	mov.u32 	%r19, %tid.x;
	mov.u32 	%r20, %ctaid.x;
	mov.u32 	%r21, %ntid.x;
	mad.lo.s32 	%r1, %r20, %r21, %r19;
	setp.gt.s32 	%p1, %r1, 24;
	@%p1 bra 	$L__BB0_20;
	cvt.s64.s32 	%rd17, %r1;
	add.s64 	%rd6, %rd5, %rd17;
	ld.global.u8 	%rs1, [%rd6];
	setp.ne.s16 	%p2, %rs1, 1;
	@%p2 bra 	$L__BB0_20;
	add.s64 	%rd7, %rd4, %rd17;
	ld.global.u8 	%rs2, [%rd7];
	setp.ne.s16 	%p3, %rs2, 0;
	@%p3 bra 	$L__BB0_20;
	add.u64 	%rd19, %SP, 0;
	add.u64 	%rd20, %SPL, 0;
	st.local.u32 	[%rd20], %r1;
	mov.u64 	%rd21, $str;
	cvta.global.u64 	%rd22, %rd21;
	{ // callseq 0, 0
	.param .b64 param0;
	st.param.b64 	[param0], %rd22;
	.param .b64 param1;
	st.param.b64 	[param1], %rd19;
	.param .b32 retval0;
	call.uni (retval0), 
	vprintf, 
	(
	param0, 
	param1
	);
	ld.param.b32 	%r22, [retval0];
	} // callseq 0
	mov.b16 	%rs3, 0;
	st.global.u8 	[%rd6], %rs3;
	mov.b16 	%rs4, 1;
	st.global.u8 	[%rd7], %rs4;
	bar.sync 	0;
	cvta.to.global.u64 	%rd23, %rd11;
	mul.wide.s32 	%rd24, %r1, 8;
	add.s64 	%rd25, %rd23, %rd24;
	ld.global.u32 	%r2, [%rd25];
	ld.global.u32 	%r24, [%rd25+4];
	add.s32 	%r3, %r24, %r2;
	setp.lt.s32 	%p4, %r24, 1;
	@%p4 bra 	$L__BB0_20;
	mul.wide.s32 	%rd26, %r1, 4;
	add.s64 	%rd8, %rd2, %rd26;
	add.s32 	%r25, %r2, 1;
	max.s32 	%r4, %r3, %r25;
	sub.s32 	%r26, %r4, %r2;
	and.b32  	%r5, %r26, 3;
	setp.eq.s32 	%p5, %r5, 0;
	mov.u32 	%r40, %r2;
	@%p5 bra 	$L__BB0_9;
	neg.s32 	%r38, %r5;
	mov.u32 	%r40, %r2;
$L__BB0_6:
	.pragma "nounroll";
	mul.wide.s32 	%rd27, %r40, 4;
	add.s64 	%rd28, %rd3, %rd27;
	ld.global.u32 	%r9, [%rd28];
	cvt.s64.s32 	%rd29, %r9;
	add.s64 	%rd30, %rd4, %rd29;
	ld.global.u8 	%rs5, [%rd30];
	setp.ne.s16 	%p6, %rs5, 0;
	@%p6 bra 	$L__BB0_8;
	ld.global.u32 	%r27, [%rd8];
	add.s32 	%r28, %r27, 1;
	mul.wide.s32 	%rd32, %r9, 4;
	add.s64 	%rd33, %rd2, %rd32;
	st.global.u32 	[%rd33], %r28;
	add.s64 	%rd34, %rd5, %rd29;
	mov.b16 	%rs6, 1;
	st.global.u8 	[%rd34], %rs6;
	mov.b16 	%rs7, 0;
	st.global.u8 	[%rd1], %rs7;
$L__BB0_8:
	add.s32 	%r40, %r40, 1;
	add.s32 	%r38, %r38, 1;
	setp.ne.s32 	%p7, %r38, 0;
	@%p7 bra 	$L__BB0_6;
$L__BB0_9:
	sub.s32 	%r29, %r2, %r4;
	setp.gt.u32 	%p8, %r29, -4;
	@%p8 bra 	$L__BB0_20;
	add.s64 	%rd9, %rd3, 8;
$L__BB0_11:
	mul.wide.s32 	%rd35, %r40, 4;
	add.s64 	%rd10, %rd9, %rd35;
	ld.global.u32 	%r14, [%rd10+-8];
	cvt.s64.s32 	%rd36, %r14;
	add.s64 	%rd37, %rd4, %rd36;
	ld.global.u8 	%rs8, [%rd37];
	setp.ne.s16 	%p9, %rs8, 0;
	@%p9 bra 	$L__BB0_13;
	ld.global.u32 	%r30, [%rd8];
	add.s32 	%r31, %r30, 1;
	mul.wide.s32 	%rd39, %r14, 4;
	add.s64 	%rd40, %rd2, %rd39;
	st.global.u32 	[%rd40], %r31;
	add.s64 	%rd41, %rd5, %rd36;
	mov.b16 	%rs9, 1;
	st.global.u8 	[%rd41], %rs9;
	mov.b16 	%rs10, 0;
	st.global.u8 	[%rd1], %rs10;
$L__BB0_13:
	ld.global.u32 	%r15, [%rd10+-4];
	cvt.s64.s32 	%rd42, %r15;
	add.s64 	%rd43, %rd4, %rd42;
	ld.global.u8 	%rs11, [%rd43];
	setp.ne.s16 	%p10, %rs11, 0;
	@%p10 bra 	$L__BB0_15;
	ld.global.u32 	%r32, [%rd8];
	add.s32 	%r33, %r32, 1;
	mul.wide.s32 	%rd45, %r15, 4;
	add.s64 	%rd46, %rd2, %rd45;
	st.global.u32 	[%rd46], %r33;
	add.s64 	%rd47, %rd5, %rd42;
	mov.b16 	%rs12, 1;
	st.global.u8 	[%rd47], %rs12;
	mov.b16 	%rs13, 0;
	st.global.u8 	[%rd1], %rs13;
$L__BB0_15:
	ld.global.u32 	%r16, [%rd10];
	cvt.s64.s32 	%rd48, %r16;
	add.s64 	%rd49, %rd4, %rd48;
	ld.global.u8 	%rs14, [%rd49];
	setp.ne.s16 	%p11, %rs14, 0;
	@%p11 bra 	$L__BB0_17;
	ld.global.u32 	%r34, [%rd8];
	add.s32 	%r35, %r34, 1;
	mul.wide.s32 	%rd51, %r16, 4;
	add.s64 	%rd52, %rd2, %rd51;
	st.global.u32 	[%rd52], %r35;
	add.s64 	%rd53, %rd5, %rd48;
	mov.b16 	%rs15, 1;
	st.global.u8 	[%rd53], %rs15;
	mov.b16 	%rs16, 0;
	st.global.u8 	[%rd1], %rs16;
$L__BB0_17:
	ld.global.u32 	%r17, [%rd10+4];
	cvt.s64.s32 	%rd54, %r17;
	add.s64 	%rd55, %rd4, %rd54;
	ld.global.u8 	%rs17, [%rd55];
	setp.ne.s16 	%p12, %rs17, 0;
	@%p12 bra 	$L__BB0_19;
	ld.global.u32 	%r36, [%rd8];
	add.s32 	%r37, %r36, 1;
	mul.wide.s32 	%rd57, %r17, 4;
	add.s64 	%rd58, %rd2, %rd57;
	st.global.u32 	[%rd58], %r37;
	add.s64 	%rd59, %rd5, %rd54;
	mov.b16 	%rs18, 1;
	st.global.u8 	[%rd59], %rs18;
	mov.b16 	%rs19, 0;
	st.global.u8 	[%rd1], %rs19;
$L__BB0_19:
	add.s32 	%r40, %r40, 4;
	setp.lt.s32 	%p13, %r40, %r3;
	@%p13 bra 	$L__BB0_11;
$L__BB0_20:
	ret;

}


// ===== COMPILED SASS (sm_100) =====

	.target	sm_100

	.elftype	@"ET_EXEC"


//--------------------- .note.nv.tkinfo           --------------------------
	.section	.note.nv.tkinfo,"",@"SHT_NOTE"
	.sectionflags	@"SHF_NOTE_NV_TKINFO"
	.tkinfo
        /*0018*/ 	.word	0x00000002
        /*0030*/ 	.string	""
        /*0030*/ 	.string	"ptxas"
        /*0030*/ 	.string	"Cuda compilation tools, release 13.0, V13.0.88"
        /*0030*/ 	.string	"Build cuda_13.0.r13.0/compiler.36424714_0"
        /*0030*/ 	.string	"-arch sm_100 -m 64 "



//--------------------- .note.nv.cuinfo           --------------------------
	.section	.note.nv.cuinfo,"",@"SHT_NOTE"
	.sectionflags	@"SHF_NOTE_NV_CUINFO"
        /*0018*/ 	.short	0x0002
        /*001a*/ 	.short	0x0064
        /*001c*/ 	.short	0x0082
	.zero		2


//--------------------- .nv.info                  --------------------------
	.section	.nv.info,"",@"SHT_CUDA_INFO"
	.align	4


	//----- nvinfo : EIATTR_REGCOUNT
	.align		4
        /*0000*/ 	.byte	0x04, 0x2f
        /*0002*/ 	.short	(.L_2 - .L_1)
	.align		4
.L_1:
        /*0004*/ 	.word	index@(_Z15CUDA_BFS_KERNELP4NodePiPbS2_S1_S2_)
        /*0008*/ 	.word	0x00000018


	//----- nvinfo : EIATTR_FRAME_SIZE
	.align		4
.L_2:
        /*000c*/ 	.byte	0x04, 0x11
        /*000e*/ 	.short	(.L_4 - .L_3)
	.align		4
.L_3:
        /*0010*/ 	.word	index@(_Z15CUDA_BFS_KERNELP4NodePiPbS2_S1_S2_)
        /*0014*/ 	.word	0x00000008


	//----- nvinfo : EIATTR_MIN_STACK_SIZE
	.align		4
.L_4:
        /*0018*/ 	.byte	0x04, 0x12
        /*001a*/ 	.short	(.L_6 - .L_5)
	.align		4
.L_5:
        /*001c*/ 	.word	index@(_Z15CUDA_BFS_KERNELP4NodePiPbS2_S1_S2_)
        /*0020*/ 	.word	0x00000008
.L_6:


//--------------------- .nv.compat                --------------------------
	.section	.nv.compat,"",@"SHT_CUDA_COMPAT_INFO"
	.align	4
        /*0000*/ 	.byte	0x02, 0x09, 0x00, 0x00, 0x02, 0x02, 0x01, 0x00, 0x02, 0x05, 0x05, 0x00, 0x03, 0x07, 0x01, 0x01
        /*0010*/ 	.byte	0x02, 0x03, 0x00, 0x00, 0x02, 0x06, 0x01, 0x00, 0x04, 0x0b, 0x08, 0x00, 0x09, 0x00, 0x00, 0x00
        /*0020*/ 	.byte	0x00, 0x00, 0x00, 0x00


//--------------------- .nv.info._Z15CUDA_BFS_KERNELP4NodePiPbS2_S1_S2_ --------------------------
	.section	.nv.info._Z15CUDA_BFS_KERNELP4NodePiPbS2_S1_S2_,"",@"SHT_CUDA_INFO"
	.sectionflags	@""
	.align	4


	//----- nvinfo : EIATTR_CUDA_API_VERSION
	.align		4
        /*0000*/ 	.byte	0x04, 0x37
        /*0002*/ 	.short	(.L_8 - .L_7)
.L_7:
        /*0004*/ 	.word	0x00000082


	//----- nvinfo : EIATTR_KPARAM_INFO
	.align		4
.L_8:
        /*0008*/ 	.byte	0x04, 0x17
        /*000a*/ 	.short	(.L_10 - .L_9)
.L_9:
        /*000c*/ 	.word	0x00000000
        /*0010*/ 	.short	0x0005
        /*0012*/ 	.short	0x0028
        /*0014*/ 	.byte	0x00, 0xf5, 0x21, 0x00


	//----- nvinfo : EIATTR_KPARAM_INFO
	.align		4
.L_10:
        /*0018*/ 	.byte	0x04, 0x17
        /*001a*/ 	.short	(.L_12 - .L_11)
.L_11:
        /*001c*/ 	.word	0x00000000
        /*0020*/ 	.short	0x0004
        /*0022*/ 	.short	0x0020
        /*0024*/ 	.byte	0x00, 0xf5, 0x21, 0x00


	//----- nvinfo : EIATTR_KPARAM_INFO
	.align		4
.L_12:
        /*0028*/ 	.byte	0x04, 0x17
        /*002a*/ 	.short	(.L_14 - .L_13)
.L_13:
        /*002c*/ 	.word	0x00000000
        /*0030*/ 	.short	0x0003
        /*0032*/ 	.short	0x0018
        /*0034*/ 	.byte	0x00, 0xf5, 0x21, 0x00


	//----- nvinfo : EIATTR_KPARAM_INFO
	.align		4
.L_14:
        /*0038*/ 	.byte	0x04, 0x17
        /*003a*/ 	.short	(.L_16 - .L_15)
.L_15:
        /*003c*/ 	.word	0x00000000
        /*0040*/ 	.short	0x0002
        /*0042*/ 	.short	0x0010
        /*0044*/ 	.byte	0x00, 0xf5, 0x21, 0x00


	//----- nvinfo : EIATTR_KPARAM_INFO
	.align		4
.L_16:
        /*0048*/ 	.byte	0x04, 0x17
        /*004a*/ 	.short	(.L_18 - .L_17)
.L_17:
        /*004c*/ 	.word	0x00000000
        /*0050*/ 	.short	0x0001
        /*0052*/ 	.short	0x0008
        /*0054*/ 	.byte	0x00, 0xf5, 0x21, 0x00


	//----- nvinfo : EIATTR_KPARAM_INFO
	.align		4
.L_18:
        /*0058*/ 	.byte	0x04, 0x17
        /*005a*/ 	.short	(.L_20 - .L_19)
.L_19:
        /*005c*/ 	.word	0x00000000
        /*0060*/ 	.short	0x0000
        /*0062*/ 	.short	0x0000
        /*0064*/ 	.byte	0x00, 0xf5, 0x21, 0x00


	//----- nvinfo : EIATTR_SPARSE_MMA_MASK
	.align		4
.L_20:
        /*0068*/ 	.byte	0x03, 0x50
        /*006a*/ 	.short	0x0000


	//----- nvinfo : EIATTR_MAXREG_COUNT
	.align		4
        /*006c*/ 	.byte	0x03, 0x1b
        /*006e*/ 	.short	0x00ff


	//----- nvinfo : EIATTR_NUM_BARRIERS
	.align		4
        /*0070*/ 	.byte	0x02, 0x4c
        /*0072*/ 	.byte	0x01
	.zero		1


	//----- nvinfo : EIATTR_EXTERNS
	.align		4
        /*0074*/ 	.byte	0x04, 0x0f
        /*0076*/ 	.short	(.L_22 - .L_21)


	//   ....[0]....
	.align		4
.L_21:
        /*0078*/ 	.word	index@(vprintf)


	//----- nvinfo : EIATTR_MERCURY_ISA_VERSION
	.align		4
.L_22:
        /*007c*/ 	.byte	0x03, 0x5f
        /*007e*/ 	.short	0x0101


	//----- nvinfo : EIATTR_VRC_CTA_INIT_COUNT
	.align		4
        /*0080*/ 	.byte	0x02, 0x4a
	.zero		1
	.zero		1


	//----- nvinfo : EIATTR_SYSCALL_OFFSETS
	.align		4
        /*0084*/ 	.byte	0x04, 0x46
        /*0086*/ 	.short	(.L_24 - .L_23)


	//   ....[0]....
.L_23:
        /*0088*/ 	.word	0x00000210


	//----- nvinfo : EIATTR_EXIT_INSTR_OFFSETS
	.align		4
.L_24:
        /*008c*/ 	.byte	0x04, 0x1c
        /*008e*/ 	.short	(.L_26 - .L_25)


	//   ....[0]....
.L_25:
        /*0090*/ 	.word	0x000000b0


	//   ....[1]....
        /*0094*/ 	.word	0x00000130


	//   ....[2]....
        /*0098*/ 	.word	0x00000190


	//   ....[3]....
        /*009c*/ 	.word	0x000002b0


	//   ....[4]....
        /*00a0*/ 	.word	0x00000550


	//   ....[5]....
        /*00a4*/ 	.word	0x00000ac0


	//----- nvinfo : EIATTR_CRS_STACK_SIZE
	.align		4
.L_26:
        /*00a8*/ 	.byte	0x04, 0x1e
        /*00aa*/ 	.short	(.L_28 - .L_27)
.L_27:
        /*00ac*/ 	.word	0x00000000


	//----- nvinfo : EIATTR_CBANK_PARAM_SIZE
	.align		4
.L_28:
        /*00b0*/ 	.byte	0x03, 0x19
        /*00b2*/ 	.short	0x0030


	//----- nvinfo : EIATTR_PARAM_CBANK
	.align		4
        /*00b4*/ 	.byte	0x04, 0x0a
        /*00b6*/ 	.short	(.L_30 - .L_29)
	.align		4
.L_29:
        /*00b8*/ 	.word	index@(.nv.constant0._Z15CUDA_BFS_KERNELP4NodePiPbS2_S1_S2_)
        /*00bc*/ 	.short	0x0380
        /*00be*/ 	.short	0x0030


	//----- nvinfo : EIATTR_SW_WAR
	.align		4
.L_30:
        /*00c0*/ 	.byte	0x04, 0x36
        /*00c2*/ 	.short	(.L_32 - .L_31)
.L_31:
        /*00c4*/ 	.word	0x00000008
.L_32:


//--------------------- .nv.callgraph             --------------------------
	.section	.nv.callgraph,"",@"SHT_CUDA_CALLGRAPH"
	.align	4
	.sectionentsize	8
	.align		4
        /*0000*/ 	.word	0x00000000
	.align		4
        /*0004*/ 	.word	0xffffffff
	.align		4
        /*0008*/ 	.word	index@(_Z15CUDA_BFS_KERNELP4NodePiPbS2_S1_S2_)
	.align		4
        /*000c*/ 	.word	index@(vprintf)
	.align		4
        /*0010*/ 	.word	0x00000000
	.align		4
        /*0014*/ 	.word	0xfffffffe
	.align		4
        /*0018*/ 	.word	0x00000000
	.align		4
        /*001c*/ 	.word	0xfffffffd
	.align		4
        /*0020*/ 	.word	0x00000000
	.align		4
        /*0024*/ 	.word	0xfffffffc


//--------------------- .nv.constant4             --------------------------
	.section	.nv.constant4,"a",@progbits
	.align	8
	.align		8
.nv.constant4:
        /*0000*/ 	.dword	vprintf
	.align		8
        /*0008*/ 	.dword	$str


//--------------------- .text._Z15CUDA_BFS_KERNELP4NodePiPbS2_S1_S2_ --------------------------
	.section	.text._Z15CUDA_BFS_KERNELP4NodePiPbS2_S1_S2_,"ax",@progbits
	.align	128
        .global         _Z15CUDA_BFS_KERNELP4NodePiPbS2_S1_S2_
        .type           _Z15CUDA_BFS_KERNELP4NodePiPbS2_S1_S2_,@function
        .size           _Z15CUDA_BFS_KERNELP4NodePiPbS2_S1_S2_,(.L_x_6 - _Z15CUDA_BFS_KERNELP4NodePiPbS2_S1_S2_)
        .other          _Z15CUDA_BFS_KERNELP4NodePiPbS2_S1_S2_,@"STO_CUDA_ENTRY STV_DEFAULT"
_Z15CUDA_BFS_KERNELP4NodePiPbS2_S1_S2_:
.text._Z15CUDA_BFS_KERNELP4NodePiPbS2_S1_S2_:
[----:B------:R-:W0:Y:S01]  /*0000*/  LDC R1, c[0x0][0x37c] ;  /* 0x0000df00ff017b82 */ /* 0x000e220000000800 */
[----:B------:R-:W1:Y:S01]  /*0010*/  S2R R2, SR_TID.X ;  /* 0x0000000000027919 */ /* 0x000e620000002100 */
[----:B------:R-:W2:Y:S06]  /*0020*/  LDCU UR5, c[0x0][0x2fc] ;  /* 0x00005f80ff0577ac */ /* 0x000eac0008000800 */
[----:B------:R-:W1:Y:S01]  /*0030*/  S2UR UR6, SR_CTAID.X ;  /* 0x00000000000679c3 */ /* 0x000e620000002500 */
[----:B0-----:R-:W-:Y:S01]  /*0040*/  VIADD R1, R1, 0xfffffff8 ;  /* 0xfffffff801017836 */ /* 0x001fe20000000000 */
[----:B------:R-:W0:Y:S06]  /*0050*/  LDCU UR4, c[0x0][0x2f8] ;  /* 0x00005f00ff0477ac */ /* 0x000e2c0008000800 */
[----:B------:R-:W1:Y:S01]  /*0060*/  LDC R3, c[0x0][0x360] ;  /* 0x0000d800ff037b82 */ /* 0x000e620000000800 */
[----:B0-----:R-:W-:-:S05]  /*0070*/  IADD3 R6, P1, PT, R1, UR4, RZ ;  /* 0x0000000401067c10 */ /* 0x001fca000ff3e0ff */
[----:B--2---:R-:W-:Y:S02]  /*0080*/  IMAD.X R7, RZ, RZ, UR5, P1 ;  /* 0x00000005ff077e24 */ /* 0x004fe400088e06ff */
[----:B-1----:R-:W-:-:S05]  /*0090*/  IMAD R2, R3, UR6, R2 ;  /* 0x0000000603027c24 */ /* 0x002fca000f8e0202 */
[----:B------:R-:W-:-:S13]  /*00a0*/  ISETP.GT.AND P0, PT, R2, 0x18, PT ;  /* 0x000000180200780c */ /* 0x000fda0003f04270 */
[----:B------:R-:W-:Y:S05]  /*00b0*/  @P0 EXIT ;  /* 0x000000000000094d */ /* 0x000fea0003800000 */
[----:B------:R-:W0:Y:S01]  /*00c0*/  LDCU.64 UR4, c[0x0][0x390] ;  /* 0x00007200ff0477ac */ /* 0x000e220008000a00 */
[----:B------:R-:W-:Y:S01]  /*00d0*/  SHF.R.S32.HI R3, RZ, 0x1f, R2 ;  /* 0x0000001fff037819 */ /* 0x000fe20000011402 */
[----:B------:R-:W1:Y:S01]  /*00e0*/  LDCU.64 UR36, c[0x0][0x358] ;  /* 0x00006b00ff2477ac */ /* 0x000e620008000a00 */
[----:B0-----:R-:W-:-:S04]  /*00f0*/  IADD3 R18, P0, PT, R2, UR4, RZ ;  /* 0x0000000402127c10 */ /* 0x001fc8000ff1e0ff */
[----:B------:R-:W-:-:S05]  /*0100*/  IADD3.X R19, PT, PT, R3, UR5, RZ, P0, !PT ;  /* 0x0000000503137c10 */ /* 0x000fca00087fe4ff */
[----:B-1----:R-:W2:Y:S02]  /*0110*/  LDG.E.U8 R0, desc[UR36][R18.64] ;  /* 0x0000002412007981 */ /* 0x002ea4000c1e1100 */
[----:B--2---:R-:W-:-:S13]  /*0120*/  ISETP.NE.AND P0, PT, R0, 0x1, PT ;  /* 0x000000010000780c */ /* 0x004fda0003f05270 */
[----:B------:R-:W-:Y:S05]  /*0130*/  @P0 EXIT ;  /* 0x000000000000094d */ /* 0x000fea0003800000 */
[----:B------:R-:W0:Y:S02]  /*0140*/  LDCU.64 UR4, c[0x0][0x398] ;  /* 0x00007300ff0477ac */ /* 0x000e240008000a00 */
[----:B0-----:R-:W-:-:S04]  /*0150*/  IADD3 R16, P0, PT, R2, UR4, RZ ;  /* 0x0000000402107c10 */ /* 0x001fc8000ff1e0ff */
[----:B------:R-:W-:-:S05]  /*0160*/  IADD3.X R17, PT, PT, R3, UR5, RZ, P0, !PT ;  /* 0x0000000503117c10 */ /* 0x000fca00087fe4ff */
[----:B------:R-:W2:Y:S02]  /*0170*/  LDG.E.U8 R0, desc[UR36][R16.64] ;  /* 0x0000002410007981 */ /* 0x000ea4000c1e1100 */
[----:B--2---:R-:W-:-:S13]  /*0180*/  ISETP.NE.AND P0, PT, R0, RZ, PT ;  /* 0x000000ff0000720c */ /* 0x004fda0003f05270 */
[----:B------:R-:W-:Y:S05]  /*0190*/  @P0 EXIT ;  /* 0x000000000000094d */ /* 0x000fea0003800000 */
[----:B------:R-:W-:Y:S01]  /*01a0*/  MOV R0, 0x0 ;  /* 0x0000000000007802 */ /* 0x000fe20000000f00 */
[----:B------:R0:W-:Y:S01]  /*01b0*/  STL [R1], R2 ;  /* 0x0000000201007387 */ /* 0x0001e20000100800 */
[----:B------:R-:W1:Y:S02]  /*01c0*/  LDCU.64 UR4, c[0x4][0x8] ;  /* 0x01000100ff0477ac */ /* 0x000e640008000a00 */
[----:B------:R0:W2:Y:S01]  /*01d0*/  LDC.64 R8, c[0x4][R0] ;  /* 0x0100000000087b82 */ /* 0x0000a20000000a00 */
[----:B-1----:R-:W-:Y:S02]  /*01e0*/  IMAD.U32 R4, RZ, RZ, UR4 ;  /* 0x00000004ff047e24 */ /* 0x002fe4000f8e00ff */
[----:B0-----:R-:W-:-:S07]  /*01f0*/  IMAD.U32 R5, RZ, RZ, UR5 ;  /* 0x00000005ff057e24 */ /* 0x001fce000f8e00ff */
[----:B------:R-:W-:-:S07]  /*0200*/  LEPC R20, `(.L_x_0) ;  /* 0x000000001014794e */ /* 0x000fce0000000000 */
[----:B--2---:R-:W-:Y:S05]  /*0210*/  CALL.ABS.NOINC R8 ;  /* 0x0000000008007343 */ /* 0x004fea0003c00000 */
.L_x_0:
[----:B------:R-:W-:Y:S01]  /*0220*/  IMAD.MOV.U32 R8, RZ, RZ, 0x1 ;  /* 0x00000001ff087424 */ /* 0x000fe200078e00ff */
[----:B------:R-:W0:Y:S01]  /*0230*/  LDC.64 R6, c[0x0][0x380] ;  /* 0x0000e000ff067b82 */ /* 0x000e220000000a00 */
[----:B------:R1:W-:Y:S01]  /*0240*/  STG.E.U8 desc[UR36][R18.64], RZ ;  /* 0x000000ff12007986 */ /* 0x0003e2000c101124 */
[----:B------:R-:W-:Y:S05]  /*0250*/  WARPSYNC.ALL ;  /* 0x0000000000007948 */ /* 0x000fea0003800000 */
[----:B------:R1:W-:Y:S01]  /*0260*/  STG.E.U8 desc[UR36][R16.64], R8 ;  /* 0x0000000810007986 */ /* 0x0003e2000c101124 */
[----:B0-----:R-:W-:Y:S01]  /*0270*/  IMAD.WIDE R6, R2, 0x8, R6 ;  /* 0x0000000802067825 */ /* 0x001fe200078e0206 */
[----:B------:R-:W-:Y:S06]  /*0280*/  BAR.SYNC.DEFER_BLOCKING 0x0 ;  /* 0x0000000000007b1d */ /* 0x000fec0000010000 */
[----:B------:R-:W2:Y:S02]  /*0290*/  LDG.E R0, desc[UR36][R6.64+0x4] ;  /* 0x0000042406007981 */ /* 0x000ea4000c1e1900 */
[----:B--2---:R-:W-:-:S13]  /*02a0*/  ISETP.GE.AND P0, PT, R0, 0x1, PT ;  /* 0x000000010000780c */ /* 0x004fda0003f06270 */
[----:B-1----:R-:W-:Y:S05]  /*02b0*/  @!P0 EXIT ;  /* 0x000000000000894d */ /* 0x002fea0003800000 */
[----:B------:R-:W2:Y:S01]  /*02c0*/  LDG.E R9, desc[UR36][R6.64] ;  /* 0x0000002406097981 */ /* 0x000ea2000c1e1900 */
[----:B------:R-:W0:Y:S01]  /*02d0*/  LDC.64 R4, c[0x0][0x3a0] ;  /* 0x0000e800ff047b82 */ /* 0x000e220000000a00 */
[----:B------:R-:W1:Y:S01]  /*02e0*/  LDCU.64 UR4, c[0x0][0x398] ;  /* 0x00007300ff0477ac */ /* 0x000e620008000a00 */
[----:B------:R-:W-:Y:S01]  /*02f0*/  BSSY.RECONVERGENT B0, `(.L_x_1) ;  /* 0x0000025000007945 */ /* 0x000fe20003800200 */
[----:B--2---:R-:W-:-:S05]  /*0300*/  IMAD.IADD R0, R9, 0x1, R0 ;  /* 0x0000000109007824 */ /* 0x004fca00078e0200 */
[----:B------:R-:W-:-:S05]  /*0310*/  VIADDMNMX R8, R9, 0x1, R0, !PT ;  /* 0x0000000109087846 */ /* 0x000fca0007800100 */
[----:B------:R-:W-:Y:S02]  /*0320*/  IMAD.IADD R3, R8, 0x1, -R9 ;  /* 0x0000000108037824 */ /* 0x000fe400078e0a09 */
[----:B------:R-:W-:-:S03]  /*0330*/  IMAD.IADD R10, R9, 0x1, -R8 ;  /* 0x00000001090a7824 */ /* 0x000fc600078e0a08 */
[----:B------:R-:W-:Y:S01]  /*0340*/  LOP3.LUT P1, R8, R3, 0x3, RZ, 0xc0, !PT ;  /* 0x0000000303087812 */ /* 0x000fe2000782c0ff */
[----:B0-----:R-:W-:Y:S01]  /*0350*/  IMAD.WIDE R2, R2, 0x4, R4 ;  /* 0x0000000402027825 */ /* 0x001fe200078e0204 */
[----:B------:R-:W-:-:S03]  /*0360*/  ISETP.GT.U32.AND P0, PT, R10, -0x4, PT ;  /* 0xfffffffc0a00780c */ /* 0x000fc60003f04070 */
[----:B------:R-:W-:-:S08]  /*0370*/  IMAD.MOV.U32 R5, RZ, RZ, R9 ;  /* 0x000000ffff057224 */ /* 0x000fd000078e0009 */
[----:B-1----:R-:W-:Y:S05]  /*0380*/  @!P1 BRA `(.L_x_2) ;  /* 0x00000000006c9947 */ /* 0x002fea0003800000 */
[----:B------:R-:W0:Y:S01]  /*0390*/  LDC.64 R6, c[0x0][0x388] ;  /* 0x0000e200ff067b82 */ /* 0x000e220000000a00 */
[----:B------:R-:W-:Y:S02]  /*03a0*/  IMAD.MOV R4, RZ, RZ, -R8 ;  /* 0x000000ffff047224 */ /* 0x000fe400078e0a08 */
[----:B------:R-:W-:-:S07]  /*03b0*/  IMAD.MOV.U32 R5, RZ, RZ, R9 ;  /* 0x000000ffff057224 */ /* 0x000fce00078e0009 */
.L_x_3:
[----:B0-----:R-:W-:-:S06]  /*03c0*/  IMAD.WIDE R12, R5, 0x4, R6 ;  /* 0x00000004050c7825 */ /* 0x001fcc00078e0206 */
[----:B------:R-:W2:Y:S02]  /*03d0*/  LDG.E R13, desc[UR36][R12.64] ;  /* 0x000000240c0d7981 */ /* 0x000ea4000c1e1900 */
[----:B--2---:R-:W-:Y:S02]  /*03e0*/  SHF.R.S32.HI R20, RZ, 0x1f, R13 ;  /* 0x0000001fff147819 */ /* 0x004fe4000001140d */
[----:B------:R-:W-:-:S04]  /*03f0*/  IADD3 R14, P1, PT, R13, UR4, RZ ;  /* 0x000000040d0e7c10 */ /* 0x000fc8000ff3e0ff */
[----:B------:R-:W-:-:S05]  /*0400*/  IADD3.X R15, PT, PT, R20, UR5, RZ, P1, !PT ;  /* 0x00000005140f7c10 */ /* 0x000fca0008ffe4ff */
[----:B------:R-:W2:Y:S02]  /*0410*/  LDG.E.U8 R14, desc[UR36][R14.64] ;  /* 0x000000240e0e7981 */ /* 0x000ea4000c1e1100 */
[----:B--2---:R-:W-:-:S13]  /*0420*/  ISETP.NE.AND P1, PT, R14, RZ, PT ;  /* 0x000000ff0e00720c */ /* 0x004fda0003f25270 */
[----:B------:R-:W2:Y:S01]  /*0430*/  @!P1 LDG.E R18, desc[UR36][R2.64] ;  /* 0x0000002402129981 */ /* 0x000ea2000c1e1900 */
[----:B------:R-:W0:Y:S01]  /*0440*/  @!P1 LDC.64 R10, c[0x0][0x390] ;  /* 0x0000e400ff0a9b82 */ /* 0x000e220000000a00 */
[----:B------:R-:W-:Y:S02]  /*0450*/  IMAD.MOV.U32 R19, RZ, RZ, 0x1 ;  /* 0x00000001ff137424 */ /* 0x000fe400078e00ff */
[----:B------:R-:W-:Y:S02]  /*0460*/  VIADD R4, R4, 0x1 ;  /* 0x0000000104047836 */ /* 0x000fe40000000000 */
[----:B------:R-:W-:Y:S01]  /*0470*/  VIADD R5, R5, 0x1 ;  /* 0x0000000105057836 */ /* 0x000fe20000000000 */
[----:B------:R-:W-:Y:S02]  /*0480*/  @!P1 PRMT R14, R19, 0x7610, R14 ;  /* 0x00007610130e9816 */ /* 0x000fe4000000000e */
[----:B------:R-:W1:Y:S08]  /*0490*/  @!P1 LDC.64 R16, c[0x0][0x3a0] ;  /* 0x0000e800ff109b82 */ /* 0x000e700000000a00 */
[----:B------:R-:W3:Y:S01]  /*04a0*/  @!P1 LDC.64 R8, c[0x0][0x3a8] ;  /* 0x0000ea00ff089b82 */ /* 0x000ee20000000a00 */
[----:B0-----:R-:W-:-:S05]  /*04b0*/  @!P1 IADD3 R10, P2, PT, R13, R10, RZ ;  /* 0x0000000a0d0a9210 */ /* 0x001fca0007f5e0ff */
[----:B------:R-:W-:Y:S02]  /*04c0*/  @!P1 IMAD.X R11, R20, 0x1, R11, P2 ;  /* 0x00000001140b9824 */ /* 0x000fe400010e060b */
[----:B-1----:R-:W-:-:S04]  /*04d0*/  @!P1 IMAD.WIDE R12, R13, 0x4, R16 ;  /* 0x000000040d0c9825 */ /* 0x002fc800078e0210 */
[----:B--2---:R-:W-:-:S05]  /*04e0*/  @!P1 VIADD R17, R18, 0x1 ;  /* 0x0000000112119836 */ /* 0x004fca0000000000 */
[----:B------:R1:W-:Y:S04]  /*04f0*/  @!P1 STG.E desc[UR36][R12.64], R17 ;  /* 0x000000110c009986 */ /* 0x0003e8000c101924 */
[----:B------:R1:W-:Y:S04]  /*0500*/  @!P1 STG.E.U8 desc[UR36][R10.64], R14 ;  /* 0x0000000e0a009986 */ /* 0x0003e8000c101124 */
[----:B---3--:R1:W-:Y:S01]  /*0510*/  @!P1 STG.E.U8 desc[UR36][R8.64], RZ ;  /* 0x000000ff08009986 */ /* 0x0083e2000c101124 */
[----:B------:R-:W-:-:S13]  /*0520*/  ISETP.NE.AND P1, PT, R4, RZ, PT ;  /* 0x000000ff0400720c */ /* 0x000fda0003f25270 */
[----:B-1----:R-:W-:Y:S05]  /*0530*/  @P1 BRA `(.L_x_3) ;  /* 0xfffffffc00a01947 */ /* 0x002fea000383ffff */
.L_x_2:
[----:B------:R-:W-:Y:S05]  /*0540*/  BSYNC.RECONVERGENT B0 ;  /* 0x0000000000007941 */ /* 0x000fea0003800200 */
.L_x_1:
[----:B------:R-:W-:Y:S05]  /*0550*/  @P0 EXIT ;  /* 0x000000000000094d */ /* 0x000fea0003800000 */
[----:B------:R-:W0:Y:S01]  /*0560*/  LDCU.64 UR4, c[0x0][0x388] ;  /* 0x00007100ff0477ac */ /* 0x000e220008000a00 */
[----:B------:R-:W1:Y:S01]  /*0570*/  LDCU.64 UR6, c[0x0][0x398] ;  /* 0x00007300ff0677ac */ /* 0x000e620008000a00 */
[----:B0-----:R-:W-:-:S04]  /*0580*/  UIADD3 UR4, UP0, UPT, UR4, 0x8, URZ ;  /* 0x0000000804047890 */ /* 0x001fc8000ff1e0ff */
[----:B-1----:R-:W-:-:S12]  /*0590*/  UIADD3.X UR5, UPT, UPT, URZ, UR5, URZ, UP0, !UPT ;  /* 0x00000005ff057290 */ /* 0x002fd800087fe4ff */
.L_x_4:
[----:B------:R-:W-:Y:S02]  /*05a0*/  IMAD.U32 R6, RZ, RZ, UR4 ;  /* 0x00000004ff067e24 */ /* 0x000fe4000f8e00ff */
[----:B------:R-:W-:Y:S02]  /*05b0*/  IMAD.U32 R7, RZ, RZ, UR5 ;  /* 0x00000005ff077e24 */ /* 0x000fe4000f8e00ff */
[----:B------:R-:W-:-:S05]  /*05c0*/  IMAD.WIDE R6, R5, 0x4, R6 ;  /* 0x0000000405067825 */ /* 0x000fca00078e0206 */
[----:B------:R-:W2:Y:S02]  /*05d0*/  LDG.E R9, desc[UR36][R6.64+-0x8] ;  /* 0xfffff82406097981 */ /* 0x000ea4000c1e1900 */
[----:B--2---:R-:W-:Y:S02]  /*05e0*/  SHF.R.S32.HI R16, RZ, 0x1f, R9 ;  /* 0x0000001fff107819 */ /* 0x004fe40000011409 */
[----:B------:R-:W-:-:S04]  /*05f0*/  IADD3 R14, P0, PT, R9, UR6, RZ ;  /* 0x00000006090e7c10 */ /* 0x000fc8000ff1e0ff */
[----:B------:R-:W-:-:S05]  /*0600*/  IADD3.X R15, PT, PT, R16, UR7, RZ, P0, !PT ;  /* 0x00000007100f7c10 */ /* 0x000fca00087fe4ff */
[----:B------:R-:W2:Y:S02]  /*0610*/  LDG.E.U8 R14, desc[UR36][R14.64] ;  /* 0x000000240e0e7981 */ /* 0x000ea4000c1e1100 */
[----:B--2---:R-:W-:-:S13]  /*0620*/  ISETP.NE.AND P0, PT, R14, RZ, PT ;  /* 0x000000ff0e00720c */ /* 0x004fda0003f05270 */
[----:B------:R-:W2:Y:S01]  /*0630*/  @!P0 LDG.E R4, desc[UR36][R2.64] ;  /* 0x0000002402048981 */ /* 0x000ea2000c1e1900 */
[----:B------:R-:W0:Y:S08]  /*0640*/  @!P0 LDC.64 R18, c[0x0][0x390] ;  /* 0x0000e400ff128b82 */ /* 0x000e300000000a00 */
[----:B------:R-:W1:Y:S08]  /*0650*/  @!P0 LDC.64 R12, c[0x0][0x3a0] ;  /* 0x0000e800ff0c8b82 */ /* 0x000e700000000a00 */
[----:B------:R-:W3:Y:S01]  /*0660*/  @!P0 LDC.64 R10, c[0x0][0x3a8] ;  /* 0x0000ea00ff0a8b82 */ /* 0x000ee20000000a00 */
[----:B0-----:R-:W-:Y:S01]  /*0670*/  @!P0 IADD3 R8, P1, PT, R9, R18, RZ ;  /* 0x0000001209088210 */ /* 0x001fe20007f3e0ff */
[----:B------:R-:W-:-:S05]  /*0680*/  IMAD.MOV.U32 R18, RZ, RZ, 0x1 ;  /* 0x00000001ff127424 */ /* 0x000fca00078e00ff */
[----:B------:R-:W-:Y:S01]  /*0690*/  @!P0 PRMT R15, R18, 0x7610, R15 ;  /* 0x00007610120f8816 */ /* 0x000fe2000000000f */
[----:B-1----:R-:W-:-:S04]  /*06a0*/  @!P0 IMAD.WIDE R12, R9, 0x4, R12 ;  /* 0x00000004090c8825 */ /* 0x002fc800078e020c */
[----:B------:R-:W-:Y:S02]  /*06b0*/  @!P0 IMAD.X R9, R16, 0x1, R19, P1 ;  /* 0x0000000110098824 */ /* 0x000fe400008e0613 */
[----:B--2---:R-:W-:-:S05]  /*06c0*/  @!P0 VIADD R17, R4, 0x1 ;  /* 0x0000000104118836 */ /* 0x004fca0000000000 */
[----:B------:R-:W-:Y:S04]  /*06d0*/  @!P0 STG.E desc[UR36][R12.64], R17 ;  /* 0x000000110c008986 */ /* 0x000fe8000c101924 */
[----:B------:R0:W-:Y:S04]  /*06e0*/  @!P0 STG.E.U8 desc[UR36][R8.64], R15 ;  /* 0x0000000f08008986 */ /* 0x0001e8000c101124 */
[----:B---3--:R1:W-:Y:S04]  /*06f0*/  @!P0 STG.E.U8 desc[UR36][R10.64], RZ ;  /* 0x000000ff0a008986 */ /* 0x0083e8000c101124 */
[----:B------:R-:W2:Y:S02]  /*0700*/  LDG.E R19, desc[UR36][R6.64+-0x4] ;  /* 0xfffffc2406137981 */ /* 0x000ea4000c1e1900 */
[----:B--2---:R-:W-:-:S02]  /*0710*/  SHF.R.S32.HI R18, RZ, 0x1f, R19 ;  /* 0x0000001fff127819 */ /* 0x004fc40000011413 */
[----:B------:R-:W-:-:S04]  /*0720*/  IADD3 R14, P0, PT, R19, UR6, RZ ;  /* 0x00000006130e7c10 */ /* 0x000fc8000ff1e0ff */
[----:B0-----:R-:W-:-:S05]  /*0730*/  IADD3.X R15, PT, PT, R18, UR7, RZ, P0, !PT ;  /* 0x00000007120f7c10 */ /* 0x001fca00087fe4ff */
[----:B------:R-:W2:Y:S02]  /*0740*/  LDG.E.U8 R14, desc[UR36][R14.64] ;  /* 0x000000240e0e7981 */ /* 0x000ea4000c1e1100 */
[----:B--2---:R-:W-:-:S13]  /*0750*/  ISETP.NE.AND P0, PT, R14, RZ, PT ;  /* 0x000000ff0e00720c */ /* 0x004fda0003f05270 */
[----:B------:R-:W2:Y:S01]  /*0760*/  @!P0 LDG.E R4, desc[UR36][R2.64] ;  /* 0x0000002402048981 */ /* 0x000ea2000c1e1900 */
[----:B------:R-:W0:Y:S08]  /*0770*/  @!P0 LDC.64 R20, c[0x0][0x390] ;  /* 0x0000e400ff148b82 */ /* 0x000e300000000a00 */
[----:B------:R-:W1:Y:S08]  /*0780*/  @!P0 LDC.64 R16, c[0x0][0x3a0] ;  /* 0x0000e800ff108b82 */ /* 0x000e700000000a00 */
[----:B------:R-:W3:Y:S01]  /*0790*/  @!P0 LDC.64 R12, c[0x0][0x3a8] ;  /* 0x0000ea00ff0c8b82 */ /* 0x000ee20000000a00 */
[----:B0-----:R-:W-:Y:S01]  /*07a0*/  @!P0 IADD3 R8, P1, PT, R19, R20, RZ ;  /* 0x0000001413088210 */ /* 0x001fe20007f3e0ff */
[----:B------:R-:W-:-:S04]  /*07b0*/  IMAD.MOV.U32 R20, RZ, RZ, 0x1 ;  /* 0x00000001ff147424 */ /* 0x000fc800078e00ff */
[----:B------:R-:W-:Y:S01]  /*07c0*/  @!P0 IMAD.X R9, R18, 0x1, R21, P1 ;  /* 0x0000000112098824 */ /* 0x000fe200008e0615 */
[----:B------:R-:W-:Y:S01]  /*07d0*/  @!P0 PRMT R15, R20, 0x7610, R15 ;  /* 0x00007610140f8816 */ /* 0x000fe2000000000f */
[----:B-1----:R-:W-:-:S04]  /*07e0*/  @!P0 IMAD.WIDE R10, R19, 0x4, R16 ;  /* 0x00000004130a8825 */ /* 0x002fc800078e0210 */
        /* <DEDUP_REMOVED lines=30> */
[----:B------:R-:W0:Y:S01]  /*09d0*/  @!P0 LDC.64 R20, c[0x0][0x390] ;  /* 0x0000e400ff148b82 */ /* 0x000e220000000a00 */
[----:B-1----:R-:W-:Y:S02]  /*09e0*/  IMAD.MOV.U32 R10, RZ, RZ, 0x1 ;  /* 0x00000001ff0a7424 */ /* 0x002fe400078e00ff */
[----:B------:R-:W-:-:S05]  /*09f0*/  VIADD R5, R5, 0x4 ;  /* 0x0000000405057836 */ /* 0x000fca0000000000 */
[----:B------:R-:W1:Y:S08]  /*0a00*/  @!P0 LDC.64 R12, c[0x0][0x3a0] ;  /* 0x0000e800ff0c8b82 */ /* 0x000e700000000a00 */
[----:B------:R-:W3:Y:S01]  /*0a10*/  @!P0 LDC.64 R16, c[0x0][0x3a8] ;  /* 0x0000ea00ff108b82 */ /* 0x000ee20000000a00 */
[----:B0-----:R-:W-:-:S05]  /*0a20*/  @!P0 IADD3 R8, P1, PT, R7, R20, RZ ;  /* 0x0000001407088210 */ /* 0x001fca0007f3e0ff */
[----:B------:R-:W-:Y:S02]  /*0a30*/  @!P0 IMAD.X R9, R18, 0x1, R21, P1 ;  /* 0x0000000112098824 */ /* 0x000fe400008e0615 */
[----:B-1----:R-:W-:-:S04]  /*0a40*/  @!P0 IMAD.WIDE R6, R7, 0x4, R12 ;  /* 0x0000000407068825 */ /* 0x002fc800078e020c */
[----:B--2---:R-:W-:Y:S01]  /*0a50*/  @!P0 VIADD R11, R4, 0x1 ;  /* 0x00000001040b8836 */ /* 0x004fe20000000000 */
[----:B------:R-:W-:-:S04]  /*0a60*/  @!P0 PRMT R4, R10, 0x7610, R4 ;  /* 0x000076100a048816 */ /* 0x000fc80000000004 */
[----:B------:R0:W-:Y:S04]  /*0a70*/  @!P0 STG.E desc[UR36][R6.64], R11 ;  /* 0x0000000b06008986 */ /* 0x0001e8000c101924 */
[----:B------:R0:W-:Y:S04]  /*0a80*/  @!P0 STG.E.U8 desc[UR36][R8.64], R4 ;  /* 0x0000000408008986 */ /* 0x0001e8000c101124 */
[----:B---3--:R0:W-:Y:S01]  /*0a90*/  @!P0 STG.E.U8 desc[UR36][R16.64], RZ ;  /* 0x000000ff10008986 */ /* 0x0081e2000c101124 */
[----:B------:R-:W-:-:S13]  /*0aa0*/  ISETP.GE.AND P0, PT, R5, R0, PT ;  /* 0x000000000500720c */ /* 0x000fda0003f06270 */
[----:B0-----:R-:W-:Y:S05]  /*0ab0*/  @!P0 BRA `(.L_x_4) ;  /* 0xfffffff800b88947 */ /* 0x001fea000383ffff */
[----:B------:R-:W-:Y:S05]  /*0ac0*/  EXIT ;  /* 0x000000000000794d */ /* 0x000fea0003800000 */
.L_x_5:
[----:B------:R-:W-:-:S00]  /*0ad0*/  BRA `(.L_x_5) ;  /* 0xfffffffc00fc7947 */ /* 0x000fc0000383ffff */
[----:B------:R-:W-:-:S00]  /*0ae0*/  NOP ;  /* 0x0000000000007918 */ /* 0x000fc00000000000 */
        /* <DEDUP_REMOVED lines=9> */
.L_x_6:


//--------------------- .nv.global.init           --------------------------
	.section	.nv.global.init,"aw",@progbits
.nv.global.init:
	.type		$str,@object
	.size		$str,(.L_0 - $str)
$str:
        /*0000*/ 	.byte	0x25, 0x64, 0x20, 0x00
.L_0:


//--------------------- .nv.shared.reserved.0     --------------------------
	.section	.nv.shared.reserved.0,"aw",@nobits
	.weak		__nv_reservedSMEM_offset_0_alias
	.size		__nv_reservedSMEM_offset_0_alias, 0, 64
	.other		__nv_reservedSMEM_offset_0_alias,@"STO_CUDA_RESERVED_SHARED STV_DEFAULT"
__nv_reservedSMEM_offset_0_alias:
	.zero		0
	.zero		64


//--------------------- .nv.constant0._Z15CUDA_BFS_KERNELP4NodePiPbS2_S1_S2_ --------------------------
	.section	.nv.constant0._Z15CUDA_BFS_KERNELP4NodePiPbS2_S1_S2_,"a",@progbits
	.sectionflags	@""
	.align	4
.nv.constant0._Z15CUDA_BFS_KERNELP4NodePiPbS2_S1_S2_:
	.zero		944


//--------------------- SYMBOLS --------------------------

	.type		.nv.reservedSmem.offset0,@object
	.size		.nv.reservedSmem.offset0,0x4
	.type		vprintf,@function
